	.headerflags	@"EF_CUDA_TEXMODE_UNIFIED EF_CUDA_64BIT_ADDRESS EF_CUDA_ACCELERATORS EF_CUDA_SM90 EF_CUDA_VIRTUAL_SM(EF_CUDA_SM90)"
	.elftype	@"ET_EXEC"


//--------------------- .nv.info                  --------------------------
	.section	.nv.info,"",@"SHT_CUDA_INFO"
	.align	4


	//----- nvinfo : EIATTR_REGCOUNT
	.align		4
        /*0000*/ 	.byte	0x04, 0x2f
        /*0002*/ 	.short	(.L_3 - .L_2)
	.align		4
.L_2:
        /*0004*/ 	.word	index@(triton_poi_fused__native_batch_norm_legit_no_training_max_pool2d_with_indices_relu_7)
        /*0008*/ 	.word	0x00000030


	//----- nvinfo : EIATTR_MIN_STACK_SIZE
	.align		4
.L_3:
        /*000c*/ 	.byte	0x04, 0x12
        /*000e*/ 	.short	(.L_5 - .L_4)
	.align		4
.L_4:
        /*0010*/ 	.word	index@(triton_poi_fused__native_batch_norm_legit_no_training_max_pool2d_with_indices_relu_7)
        /*0014*/ 	.word	0x00000000


	//----- nvinfo : EIATTR_FRAME_SIZE
	.align		4
.L_5:
        /*0018*/ 	.byte	0x04, 0x11
        /*001a*/ 	.short	(.L_7 - .L_6)
	.align		4
.L_6:
        /*001c*/ 	.word	index@(triton_poi_fused__native_batch_norm_legit_no_training_max_pool2d_with_indices_relu_7)
        /*0020*/ 	.word	0x00000000


	//----- nvinfo : EIATTR_MIN_STACK_SIZE
	.align		4
.L_7:
        /*0024*/ 	.byte	0x04, 0x12
        /*0026*/ 	.short	(.L_9 - .L_8)
	.align		4
.L_8:
        /*0028*/ 	.word	index@(triton_poi_fused__native_batch_norm_legit_no_training_max_pool2d_with_indices_relu_7)
        /*002c*/ 	.word	0x00000000
.L_9:


//--------------------- .nv.info.triton_poi_fused__native_batch_norm_legit_no_training_max_pool2d_with_indices_relu_7 --------------------------
	.section	.nv.info.triton_poi_fused__native_batch_norm_legit_no_training_max_pool2d_with_indices_relu_7,"",@"SHT_CUDA_INFO"
	.sectionflags	@""
	.align	4


	//----- nvinfo : EIATTR_CUDA_API_VERSION
	.align		4
        /*0000*/ 	.byte	0x04, 0x37
        /*0002*/ 	.short	(.L_11 - .L_10)
.L_10:
        /*0004*/ 	.word	0x0000007c


	//----- nvinfo : EIATTR_KPARAM_INFO
	.align		4
.L_11:
        /*0008*/ 	.byte	0x04, 0x17
        /*000a*/ 	.short	(.L_13 - .L_12)
.L_12:
        /*000c*/ 	.word	0x00000000
        /*0010*/ 	.short	0x0007
        /*0012*/ 	.short	0x0038
        /*0014*/ 	.byte	0x00, 0xf0, 0x11, 0x00


	//----- nvinfo : EIATTR_KPARAM_INFO
	.align		4
.L_13:
        /*0018*/ 	.byte	0x04, 0x17
        /*001a*/ 	.short	(.L_15 - .L_14)
.L_14:
        /*001c*/ 	.word	0x00000000
        /*0020*/ 	.short	0x0006
        /*0022*/ 	.short	0x0030
        /*0024*/ 	.byte	0x00, 0xf4, 0x21, 0x00


	//----- nvinfo : EIATTR_KPARAM_INFO
	.align		4
.L_15:
        /*0028*/ 	.byte	0x04, 0x17
        /*002a*/ 	.short	(.L_17 - .L_16)
.L_16:
        /*002c*/ 	.word	0x00000000
        /*0030*/ 	.short	0x0005
        /*0032*/ 	.short	0x0028
        /*0034*/ 	.byte	0x00, 0xf4, 0x21, 0x00


	//----- nvinfo : EIATTR_KPARAM_INFO
	.align		4
.L_17:
        /*0038*/ 	.byte	0x04, 0x17
        /*003a*/ 	.short	(.L_19 - .L_18)
.L_18:
        /*003c*/ 	.word	0x00000000
        /*0040*/ 	.short	0x0004
        /*0042*/ 	.short	0x0020
        /*0044*/ 	.byte	0x00, 0xf4, 0x21, 0x00


	//----- nvinfo : EIATTR_KPARAM_INFO
	.align		4
.L_19:
        /*0048*/ 	.byte	0x04, 0x17
        /*004a*/ 	.short	(.L_21 - .L_20)
.L_20:
        /*004c*/ 	.word	0x00000000
        /*0050*/ 	.short	0x0003
        /*0052*/ 	.short	0x0018
        /*0054*/ 	.byte	0x00, 0xf4, 0x21, 0x00


	//----- nvinfo : EIATTR_KPARAM_INFO
	.align		4
.L_21:
        /*0058*/ 	.byte	0x04, 0x17
        /*005a*/ 	.short	(.L_23 - .L_22)
.L_22:
        /*005c*/ 	.word	0x00000000
        /*0060*/ 	.short	0x0002
        /*0062*/ 	.short	0x0010
        /*0064*/ 	.byte	0x00, 0xf4, 0x21, 0x00


	//----- nvinfo : EIATTR_KPARAM_INFO
	.align		4
.L_23:
        /*0068*/ 	.byte	0x04, 0x17
        /*006a*/ 	.short	(.L_25 - .L_24)
.L_24:
        /*006c*/ 	.word	0x00000000
        /*0070*/ 	.short	0x0001
        /*0072*/ 	.short	0x0008
        /*0074*/ 	.byte	0x00, 0xf4, 0x21, 0x00


	//----- nvinfo : EIATTR_KPARAM_INFO
	.align		4
.L_25:
        /*0078*/ 	.byte	0x04, 0x17
        /*007a*/ 	.short	(.L_27 - .L_26)
.L_26:
        /*007c*/ 	.word	0x00000000
        /*0080*/ 	.short	0x0000
        /*0082*/ 	.short	0x0000
        /*0084*/ 	.byte	0x00, 0xf4, 0x21, 0x00


	//----- nvinfo : EIATTR_SPARSE_MMA_MASK
	.align		4
.L_27:
        /*0088*/ 	.byte	0x03, 0x50
        /*008a*/ 	.short	0x0000


	//----- nvinfo : EIATTR_MAXREG_COUNT
	.align		4
        /*008c*/ 	.byte	0x03, 0x1b
        /*008e*/ 	.short	0x00ff


	//----- nvinfo : EIATTR_EXIT_INSTR_OFFSETS
	.align		4
        /*0090*/ 	.byte	0x04, 0x1c
        /*0092*/ 	.short	(.L_29 - .L_28)


	//   ....[0]....
.L_28:
        /*0094*/ 	.word	0x00001480


	//----- nvinfo : EIATTR_REQNTID
	.align		4
.L_29:
        /*0098*/ 	.byte	0x04, 0x10
        /*009a*/ 	.short	(.L_31 - .L_30)
.L_30:
        /*009c*/ 	.word	0x00000080
        /*00a0*/ 	.word	0x00000001
        /*00a4*/ 	.word	0x00000001


	//----- nvinfo : EIATTR_CBANK_PARAM_SIZE
	.align		4
.L_31:
        /*00a8*/ 	.byte	0x03, 0x19
        /*00aa*/ 	.short	0x003c


	//----- nvinfo : EIATTR_PARAM_CBANK
	.align		4
        /*00ac*/ 	.byte	0x04, 0x0a
        /*00ae*/ 	.short	(.L_33 - .L_32)
	.align		4
.L_32:
        /*00b0*/ 	.word	index@(.nv.constant0.triton_poi_fused__native_batch_norm_legit_no_training_max_pool2d_with_indices_relu_7)
        /*00b4*/ 	.short	0x0210
        /*00b6*/ 	.short	0x003c


	//----- nvinfo : EIATTR_SW_WAR
	.align		4
.L_33:
        /*00b8*/ 	.byte	0x04, 0x36
        /*00ba*/ 	.short	(.L_35 - .L_34)
.L_34:
        /*00bc*/ 	.word	0x00000008
.L_35:


//--------------------- .nv.callgraph             --------------------------
	.section	.nv.callgraph,"",@"SHT_CUDA_CALLGRAPH"
	.align	4
	.sectionentsize	8
	.align		4
        /*0000*/ 	.word	0x00000000
	.align		4
        /*0004*/ 	.word	0xffffffff
	.align		4
        /*0008*/ 	.word	0x00000000
	.align		4
        /*000c*/ 	.word	0xfffffffe
	.align		4
        /*0010*/ 	.word	0x00000000
	.align		4
        /*0014*/ 	.word	0xfffffffd
	.align		4
        /*0018*/ 	.word	0x00000000
	.align		4
        /*001c*/ 	.word	0xfffffffc


//--------------------- .nv.constant4             --------------------------
	.section	.nv.constant4,"a",@progbits
	.align	8
	.align		8
.nv.constant4:
        /*0000*/ 	.dword	_$_str
	.align		8
        /*0008*/ 	.dword	_$_str_$_2


//--------------------- .text.triton_poi_fused__native_batch_norm_legit_no_training_max_pool2d_with_indices_relu_7 --------------------------
	.section	.text.triton_poi_fused__native_batch_norm_legit_no_training_max_pool2d_with_indices_relu_7,"ax",@progbits
	.sectionflags	@"SHF_BARRIERS=1"
	.align	128
        .global         triton_poi_fused__native_batch_norm_legit_no_training_max_pool2d_with_indices_relu_7
        .type           triton_poi_fused__native_batch_norm_legit_no_training_max_pool2d_with_indices_relu_7,@function
        .size           triton_poi_fused__native_batch_norm_legit_no_training_max_pool2d_with_indices_relu_7,(.L_x_1 - triton_poi_fused__native_batch_norm_legit_no_training_max_pool2d_with_indices_relu_7)
        .other          triton_poi_fused__native_batch_norm_legit_no_training_max_pool2d_with_indices_relu_7,@"STO_CUDA_ENTRY STV_DEFAULT"
triton_poi_fused__native_batch_norm_legit_no_training_max_pool2d_with_indices_relu_7:
.text.triton_poi_fused__native_batch_norm_legit_no_training_max_pool2d_with_indices_relu_7:
[----:B------:R-:W-:Y:S01]  /*0000*/  LDC R1, c[0x0][0x28] ;  /* 0x00000a00ff017b82 */ /* 0x000fe20000000800 */
[----:B------:R-:W1:Y:S07]  /*0010*/  S2R R0, SR_TID.X ;  /* 0x0000000000007919 */ /* 0x000e6e0000002100 */
[----:B------:R-:W2:Y:S01]  /*0020*/  LDC.64 R32, c[0x0][0x210] ;  /* 0x00008400ff207b82 */ /* 0x000ea20000000a00 */
[----:B------:R-:W-:Y:S01]  /*0030*/  ULDC.64 UR4, c[0x0][0x210] ;  /* 0x0000840000047ab9 */ /* 0x000fe20000000a00 */
[----:B------:R-:W-:Y:S01]  /*0040*/  ULDC.64 UR6, c[0x0][0x208] ;  /* 0x0000820000067ab9 */ /* 0x000fe20000000a00 */
[----:B------:R-:W3:Y:S01]  /*0050*/  S2R R5, SR_CTAID.X ;  /* 0x0000000000057919 */ /* 0x000ee20000002500 */
[----:B------:R-:W-:-:S04]  /*0060*/  ULDC.64 UR8, c[0x0][0x238] ;  /* 0x00008e0000087ab9 */ /* 0x000fc80000000a00 */
[----:B------:R-:W4:Y:S01]  /*0070*/  LDC.64 R44, c[0x0][0x228] ;  /* 0x00008a00ff2c7b82 */ /* 0x000f220000000a00 */
[----:B-1----:R-:W-:Y:S02]  /*0080*/  IMAD.SHL.U32 R2, R0, 0x8, RZ ;  /* 0x0000000800027824 */ /* 0x002fe400078e00ff */
[----:B---3--:R-:W-:-:S03]  /*0090*/  IMAD.SHL.U32 R3, R5, 0x400, RZ ;  /* 0x0000040005037824 */ /* 0x008fc600078e00ff */
[----:B------:R-:W-:Y:S02]  /*00a0*/  LOP3.LUT R2, R2, 0x3f8, RZ, 0xc0, !PT ;  /* 0x000003f802027812 */ /* 0x000fe400078ec0ff */
[----:B------:R-:W-:Y:S02]  /*00b0*/  SHF.R.S32.HI R16, RZ, 0x15, R5 ;  /* 0x00000015ff107819 */ /* 0x000fe40000011405 */
[----:B------:R-:W-:Y:S02]  /*00c0*/  LOP3.LUT R17, R3, R2, RZ, 0xfc, !PT ;  /* 0x0000000203117212 */ /* 0x000fe400078efcff */
[----:B------:R-:W-:Y:S02]  /*00d0*/  SGXT R16, R16, 0x1 ;  /* 0x000000011010781a */ /* 0x000fe40000000200 */
[----:B------:R-:W-:Y:S02]  /*00e0*/  SHF.R.S32.HI R4, RZ, 0x1f, R17 ;  /* 0x0000001fff047819 */ /* 0x000fe40000011411 */
[----:B------:R-:W-:-:S02]  /*00f0*/  LEA.HI R7, R16, R17, RZ, 0xb ;  /* 0x0000001110077211 */ /* 0x000fc400078f58ff */
[----:B------:R-:W-:-:S03]  /*0100*/  LEA.HI R4, R4, R17, RZ, 0x7 ;  /* 0x0000001104047211 */ /* 0x000fc600078f38ff */
[----:B------:R-:W-:Y:S01]  /*0110*/  IMAD.SHL.U32 R7, R7, 0x4, RZ ;  /* 0x0000000407077824 */ /* 0x000fe200078e00ff */
[----:B------:R-:W-:Y:S02]  /*0120*/  SHF.R.S32.HI R5, RZ, 0x7, R4 ;  /* 0x00000007ff057819 */ /* 0x000fe40000011404 */
[----:B------:R-:W-:Y:S02]  /*0130*/  LOP3.LUT R4, R4, 0xffffff80, RZ, 0xc0, !PT ;  /* 0xffffff8004047812 */ /* 0x000fe400078ec0ff */
[----:B------:R-:W-:Y:S02]  /*0140*/  LEA.HI R6, R5, R5, RZ, 0x4 ;  /* 0x0000000505067211 */ /* 0x000fe400078f20ff */
[----:B------:R-:W-:Y:S01]  /*0150*/  LOP3.LUT R7, R7, 0xffffe000, RZ, 0xc0, !PT ;  /* 0xffffe00007077812 */ /* 0x000fe200078ec0ff */
[----:B------:R-:W-:Y:S01]  /*0160*/  IMAD.IADD R17, R17, 0x1, -R4 ;  /* 0x0000000111117824 */ /* 0x000fe200078e0a04 */
[----:B------:R-:W-:-:S05]  /*0170*/  LOP3.LUT R6, R6, 0xfffff0, RZ, 0xc0, !PT ;  /* 0x00fffff006067812 */ /* 0x000fca00078ec0ff */
[----:B------:R-:W-:-:S04]  /*0180*/  IMAD.IADD R6, R5, 0x1, -R6 ;  /* 0x0000000105067824 */ /* 0x000fc800078e0a06 */
[----:B------:R-:W-:-:S04]  /*0190*/  IMAD R19, R6, 0x100, R7 ;  /* 0x0000010006137824 */ /* 0x000fc800078e0207 */
[--C-:B------:R-:W-:Y:S01]  /*01a0*/  IMAD.IADD R21, R17, 0x1, R19.reuse ;  /* 0x0000000111157824 */ /* 0x100fe200078e0213 */
[----:B------:R-:W-:Y:S02]  /*01b0*/  SHF.R.S32.HI R24, RZ, 0x1f, R19 ;  /* 0x0000001fff187819 */ /* 0x000fe40000011413 */
[----:B------:R-:W-:Y:S01]  /*01c0*/  IADD3 R4, P0, R17, R19, RZ ;  /* 0x0000001311047210 */ /* 0x000fe20007f1e0ff */
[----:B--2---:R-:W-:-:S03]  /*01d0*/  IMAD.WIDE R20, R21, 0x4, R32 ;  /* 0x0000000415147825 */ /* 0x004fc600078e0220 */
[----:B------:R-:W-:Y:S02]  /*01e0*/  LEA.HI.X.SX32 R5, R17, R24, 0x1, P0 ;  /* 0x0000001811057211 */ /* 0x000fe400000f0eff */
[C---:B------:R-:W-:Y:S01]  /*01f0*/  LEA R12, P0, R4.reuse, UR4, 0x2 ;  /* 0x00000004040c7c11 */ /* 0x040fe2000f8010ff */
[----:B------:R-:W2:Y:S03]  /*0200*/  LDG.E.128 R20, desc[UR6][R20.64] ;  /* 0x0000000614147981 */ /* 0x000ea6000c1e1d00 */
[----:B------:R-:W-:-:S06]  /*0210*/  LEA.HI.X R13, R4, UR5, R5, 0x2, P0 ;  /* 0x00000005040d7c11 */ /* 0x000fcc00080f1405 */
[----:B------:R-:W2:Y:S01]  /*0220*/  LDG.E.128 R12, desc[UR6][R12.64+0x200] ;  /* 0x000200060c0c7981 */ /* 0x000ea2000c1e1d00 */
[----:B------:R-:W-:-:S04]  /*0230*/  VIADD R25, R19, 0x1000 ;  /* 0x0000100013197836 */ /* 0x000fc80000000000 */
[----:B------:R-:W-:-:S04]  /*0240*/  IMAD.IADD R5, R17, 0x1, R25 ;  /* 0x0000000111057824 */ /* 0x000fc800078e0219 */
[----:B------:R-:W-:-:S06]  /*0250*/  IMAD.WIDE R4, R5, 0x4, R32 ;  /* 0x0000000405047825 */ /* 0x000fcc00078e0220 */
[----:B------:R-:W3:Y:S01]  /*0260*/  LDG.E.128 R4, desc[UR6][R4.64] ;  /* 0x0000000604047981 */ /* 0x000ee2000c1e1d00 */
[----:B------:R-:W-:Y:S01]  /*0270*/  VIADD R18, R19, 0x1080 ;  /* 0x0000108013127836 */ /* 0x000fe20000000000 */
[----:B------:R-:W-:-:S03]  /*0280*/  LOP3.LUT R27, R3, 0x4, R2, 0xfe, !PT ;  /* 0x00000004031b7812 */ /* 0x000fc600078efe02 */
[----:B------:R-:W-:Y:S01]  /*0290*/  IMAD.IADD R9, R17, 0x1, R18 ;  /* 0x0000000111097824 */ /* 0x000fe200078e0212 */
[----:B------:R-:W-:-:S03]  /*02a0*/  LEA.HI R16, R16, R27, RZ, 0x7 ;  /* 0x0000001b10107211 */ /* 0x000fc600078f38ff */
[----:B------:R-:W-:Y:S01]  /*02b0*/  IMAD.WIDE R8, R9, 0x4, R32 ;  /* 0x0000000409087825 */ /* 0x000fe200078e0220 */
[----:B------:R-:W-:-:S05]  /*02c0*/  LOP3.LUT R16, R16, 0xffffff80, RZ, 0xc0, !PT ;  /* 0xffffff8010107812 */ /* 0x000fca00078ec0ff */
[----:B------:R-:W5:Y:S01]  /*02d0*/  LDG.E.128 R8, desc[UR6][R8.64] ;  /* 0x0000000608087981 */ /* 0x000f62000c1e1d00 */
[----:B------:R-:W-:-:S04]  /*02e0*/  IMAD.IADD R16, R27, 0x1, -R16 ;  /* 0x000000011b107824 */ /* 0x000fc800078e0a10 */
[----:B------:R-:W-:-:S04]  /*02f0*/  IMAD.IADD R41, R16, 0x1, R19 ;  /* 0x0000000110297824 */ /* 0x000fc800078e0213 */
[----:B------:R-:W-:-:S06]  /*0300*/  IMAD.WIDE R40, R41, 0x4, R32 ;  /* 0x0000000429287825 */ /* 0x000fcc00078e0220 */
[----:B------:R-:W3:Y:S01]  /*0310*/  LDG.E.128 R40, desc[UR6][R40.64] ;  /* 0x0000000628287981 */ /* 0x000ee2000c1e1d00 */
[----:B------:R-:W-:-:S04]  /*0320*/  IMAD.IADD R29, R16, 0x1, R25 ;  /* 0x00000001101d7824 */ /* 0x000fc800078e0219 */
[----:B------:R-:W-:-:S06]  /*0330*/  IMAD.WIDE R28, R29, 0x4, R32 ;  /* 0x000000041d1c7825 */ /* 0x000fcc00078e0220 */
[----:B------:R-:W4:Y:S01]  /*0340*/  LDG.E.128 R28, desc[UR6][R28.64] ;  /* 0x000000061c1c7981 */ /* 0x000f22000c1e1d00 */
[C---:B--2---:R-:W-:Y:S02]  /*0350*/  FSETP.GT.AND P1, PT, R15.reuse, R23, PT ;  /* 0x000000170f00720b */ /* 0x044fe40003f24000 */
[C---:B------:R-:W-:Y:S02]  /*0360*/  FSETP.GT.AND P3, PT, R14.reuse, R22, PT ;  /* 0x000000160e00720b */ /* 0x040fe40003f64000 */
[----:B------:R-:W-:Y:S02]  /*0370*/  FSETP.NAN.AND P6, PT, R15, R15, PT ;  /* 0x0000000f0f00720b */ /* 0x000fe40003fc8000 */
[----:B------:R-:W-:-:S07]  /*0380*/  FSETP.NAN.AND P4, PT, R14, R14, PT ;  /* 0x0000000e0e00720b */ /* 0x000fce0003f88000 */
[----:B------:R-:W-:Y:S02]  /*0390*/  @!P1 SEL R15, R15, R23, P6 ;  /* 0x000000170f0f9207 */ /* 0x000fe40003000000 */
[----:B------:R-:W-:Y:S02]  /*03a0*/  IADD3 R23, P6, R16, R19, RZ ;  /* 0x0000001310177210 */ /* 0x000fe40007fde0ff */
[----:B------:R-:W-:Y:S02]  /*03b0*/  @!P3 SEL R14, R14, R22, P4 ;  /* 0x000000160e0eb207 */ /* 0x000fe40002000000 */
[----:B------:R-:W-:Y:S02]  /*03c0*/  LEA.HI.X.SX32 R24, R16, R24, 0x1, P6 ;  /* 0x0000001810187211 */ /* 0x000fe400030f0eff */
[----:B------:R-:W-:-:S04]  /*03d0*/  LEA R36, P4, R23, UR4, 0x2 ;  /* 0x0000000417247c11 */ /* 0x000fc8000f8810ff */
[----:B------:R-:W-:Y:S02]  /*03e0*/  LEA.HI.X R37, R23, UR5, R24, 0x2, P4 ;  /* 0x0000000517257c11 */ /* 0x000fe4000a0f1418 */
[C---:B------:R-:W-:Y:S01]  /*03f0*/  FSETP.GT.AND P0, PT, R13.reuse, R21, PT ;  /* 0x000000150d00720b */ /* 0x040fe20003f04000 */
[----:B------:R-:W1:Y:S03]  /*0400*/  LDC.64 R22, c[0x0][0x218] ;  /* 0x00008600ff167b82 */ /* 0x000e660000000a00 */
[----:B------:R-:W2:Y:S01]  /*0410*/  LDG.E.128 R36, desc[UR6][R36.64+0x200] ;  /* 0x0002000624247981 */ /* 0x000ea2000c1e1d00 */
[----:B------:R-:W-:-:S08]  /*0420*/  FSETP.NAN.AND P2, PT, R13, R13, PT ;  /* 0x0000000d0d00720b */ /* 0x000fd00003f48000 */
[----:B------:R-:W-:Y:S01]  /*0430*/  @!P0 SEL R13, R13, R21, P2 ;  /* 0x000000150d0d8207 */ /* 0x000fe20001000000 */
[----:B------:R-:W-:-:S04]  /*0440*/  IMAD.IADD R21, R16, 0x1, R18 ;  /* 0x0000000110157824 */ /* 0x000fc800078e0212 */
[----:B------:R-:W-:-:S06]  /*0450*/  IMAD.WIDE R32, R21, 0x4, R32 ;  /* 0x0000000415207825 */ /* 0x000fcc00078e0220 */
[----:B------:R-:W4:Y:S01]  /*0460*/  LDG.E.128 R32, desc[UR6][R32.64] ;  /* 0x0000000620207981 */ /* 0x000f22000c1e1d00 */
[----:B------:R-:W-:Y:S02]  /*0470*/  FSETP.GT.AND P5, PT, R12, R20, PT ;  /* 0x000000140c00720b */ /* 0x000fe40003fa4000 */
[----:B---3--:R-:W-:Y:S02]  /*0480*/  FSETP.NAN.AND P6, PT, R4, R4, PT ;  /* 0x000000040400720b */ /* 0x008fe40003fc8000 */
[----:B------:R-:W-:Y:S02]  /*0490*/  FSETP.NAN.AND P2, PT, R12, R12, PT ;  /* 0x0000000c0c00720b */ /* 0x000fe40003f48000 */
[----:B------:R-:W-:Y:S02]  /*04a0*/  FSETP.NAN.AND P4, PT, R5, R5, PT ;  /* 0x000000050500720b */ /* 0x000fe40003f88000 */
[----:B------:R-:W-:-:S05]  /*04b0*/  SEL R18, RZ, 0x1, !P5 ;  /* 0x00000001ff127807 */ /* 0x000fca0006800000 */
[----:B------:R-:W-:Y:S02]  /*04c0*/  @!P5 SEL R12, R12, R20, P2 ;  /* 0x000000140c0cd207 */ /* 0x000fe40001000000 */
[----:B------:R-:W-:Y:S01]  /*04d0*/  FSETP.NAN.AND P5, PT, R6, R6, PT ;  /* 0x000000060600720b */ /* 0x000fe20003fa8000 */
[----:B------:R-:W3:Y:S01]  /*04e0*/  LDC.64 R20, c[0x0][0x220] ;  /* 0x00008800ff147b82 */ /* 0x000ee20000000a00 */
[----:B------:R-:W-:Y:S02]  /*04f0*/  FSETP.GEU.AND P2, PT, R12, R4, PT ;  /* 0x000000040c00720b */ /* 0x000fe40003f4e000 */
[----:B------:R-:W-:Y:S02]  /*0500*/  SEL R19, RZ, 0x1, !P0 ;  /* 0x00000001ff137807 */ /* 0x000fe40004000000 */
[----:B------:R-:W-:Y:S02]  /*0510*/  @!P6 SEL R4, R4, R12, !P2 ;  /* 0x0000000c0404e207 */ /* 0x000fe40005000000 */
[----:B------:R-:W-:-:S02]  /*0520*/  FSETP.GEU.AND P6, PT, R13, R5, PT ;  /* 0x000000050d00720b */ /* 0x000fc40003fce000 */
[----:B------:R-:W-:Y:S02]  /*0530*/  FSETP.NAN.AND P0, PT, R7, R7, PT ;  /* 0x000000070700720b */ /* 0x000fe40003f08000 */
[----:B------:R-:W-:Y:S02]  /*0540*/  @!P4 SEL R5, R5, R13, !P6 ;  /* 0x0000000d0505c207 */ /* 0x000fe40007000000 */
[----:B------:R-:W-:Y:S02]  /*0550*/  FSETP.GEU.AND P4, PT, R14, R6, PT ;  /* 0x000000060e00720b */ /* 0x000fe40003f8e000 */
[----:B------:R-:W-:Y:S02]  /*0560*/  SEL R12, RZ, 0x1, !P3 ;  /* 0x00000001ff0c7807 */ /* 0x000fe40005800000 */
[----:B------:R-:W-:Y:S02]  /*0570*/  @!P5 SEL R6, R6, R14, !P4 ;  /* 0x0000000e0606d207 */ /* 0x000fe40006000000 */
[----:B------:R-:W-:-:S02]  /*0580*/  FSETP.GEU.AND P3, PT, R15, R7, PT ;  /* 0x000000070f00720b */ /* 0x000fc40003f6e000 */
[-C--:B-----5:R-:W-:Y:S02]  /*0590*/  FSETP.NAN.AND P5, PT, R8, R8.reuse, PT ;  /* 0x000000080800720b */ /* 0x0a0fe40003fa8000 */
[----:B------:R-:W-:Y:S02]  /*05a0*/  @!P0 SEL R7, R7, R15, !P3 ;  /* 0x0000000f07078207 */ /* 0x000fe40005800000 */
[----:B------:R-:W-:Y:S02]  /*05b0*/  FSETP.NAN.AND P0, PT, R9, R9, PT ;  /* 0x000000090900720b */ /* 0x000fe40003f08000 */
[----:B------:R-:W-:Y:S02]  /*05c0*/  SEL R18, R18, 0x2, P2 ;  /* 0x0000000212127807 */ /* 0x000fe40001000000 */
[----:B------:R-:W-:Y:S02]  /*05d0*/  FSETP.GEU.AND P2, PT, R4, R8, PT ;  /* 0x000000080400720b */ /* 0x000fe40003f4e000 */
[----:B------:R-:W-:-:S02]  /*05e0*/  SEL R19, R19, 0x2, P6 ;  /* 0x0000000213137807 */ /* 0x000fc40003000000 */
[----:B------:R-:W-:Y:S02]  /*05f0*/  FSETP.NAN.AND P6, PT, R10, R10, PT ;  /* 0x0000000a0a00720b */ /* 0x000fe40003fc8000 */
[----:B------:R-:W-:Y:S02]  /*0600*/  @!P5 FSEL R8, R8, R4, !P2 ;  /* 0x000000040808d208 */ /* 0x000fe40005000000 */
[----:B------:R-:W-:Y:S02]  /*0610*/  SEL R4, R12, 0x2, P4 ;  /* 0x000000020c047807 */ /* 0x000fe40002000000 */
[----:B------:R-:W-:Y:S02]  /*0620*/  FSETP.GEU.AND P5, PT, R5, R9, PT ;  /* 0x000000090500720b */ /* 0x000fe40003fae000 */
[----:B------:R-:W-:Y:S02]  /*0630*/  FSETP.NAN.AND P4, PT, R11, R11, PT ;  /* 0x0000000b0b00720b */ /* 0x000fe40003f88000 */
[----:B------:R-:W-:-:S02]  /*0640*/  @!P0 FSEL R9, R9, R5, !P5 ;  /* 0x0000000509098208 */ /* 0x000fc40006800000 */
[----:B------:R-:W-:Y:S02]  /*0650*/  FSETP.GEU.AND P0, PT, R6, R10, PT ;  /* 0x0000000a0600720b */ /* 0x000fe40003f0e000 */
[----:B------:R-:W-:Y:S02]  /*0660*/  SEL R18, R18, 0x3, P2 ;  /* 0x0000000312127807 */ /* 0x000fe40001000000 */
[----:B------:R-:W-:Y:S02]  /*0670*/  @!P6 FSEL R10, R10, R6, !P0 ;  /* 0x000000060a0ae208 */ /* 0x000fe40004000000 */
[----:B------:R-:W-:-:S04]  /*0680*/  FSETP.GEU.AND P6, PT, R7, R11, PT ;  /* 0x0000000b0700720b */ /* 0x000fc80003fce000 */
[----:B------:R-:W-:Y:S02]  /*0690*/  @!P4 FSEL R11, R11, R7, !P6 ;  /* 0x000000070b0bc208 */ /* 0x000fe40007000000 */
[----:B------:R-:W-:Y:S02]  /*06a0*/  SEL R19, R19, 0x3, P5 ;  /* 0x0000000313137807 */ /* 0x000fe40002800000 */
[----:B------:R-:W-:Y:S01]  /*06b0*/  SEL R5, RZ, 0x1, !P1 ;  /* 0x00000001ff057807 */ /* 0x000fe20004800000 */
[----:B-1----:R-:W-:-:S06]  /*06c0*/  IMAD.WIDE R12, R17, 0x4, R22 ;  /* 0x00000004110c7825 */ /* 0x002fcc00078e0216 */
[----:B------:R-:W5:Y:S01]  /*06d0*/  LDG.E.EL.128 R12, desc[UR6][R12.64] ;  /* 0x000000060c0c7981 */ /* 0x000f62000c2e1d00 */
[----:B------:R-:W-:Y:S02]  /*06e0*/  IMAD.WIDE R24, R16, 0x4, R22 ;  /* 0x0000000410187825 */ /* 0x000fe400078e0216 */
[----:B------:R-:W1:Y:S04]  /*06f0*/  LDC.64 R22, c[0x0][0x230] ;  /* 0x00008c00ff167b82 */ /* 0x000e680000000a00 */
[----:B------:R-:W5:Y:S01]  /*0700*/  LDG.E.EL.128 R24, desc[UR6][R24.64] ;  /* 0x0000000618187981 */ /* 0x000f62000c2e1d00 */
[----:B--2---:R-:W-:Y:S02]  /*0710*/  FSETP.GT.AND P2, PT, R36, R40, PT ;  /* 0x000000282400720b */ /* 0x004fe40003f44000 */
[----:B------:R-:W-:-:S02]  /*0720*/  FSETP.GT.AND P4, PT, R37, R41, PT ;  /* 0x000000292500720b */ /* 0x000fc40003f84000 */
[----:B------:R-:W-:Y:S02]  /*0730*/  FSETP.NAN.AND P5, PT, R36, R36, PT ;  /* 0x000000242400720b */ /* 0x000fe40003fa8000 */
[----:B------:R-:W-:-:S07]  /*0740*/  FSETP.NAN.AND P1, PT, R37, R37, PT ;  /* 0x000000252500720b */ /* 0x000fce0003f28000 */
[----:B------:R-:W-:Y:S02]  /*0750*/  @!P2 SEL R36, R36, R40, P5 ;  /* 0x000000282424a207 */ /* 0x000fe40002800000 */
[----:B----4-:R-:W-:Y:S02]  /*0760*/  FSETP.NAN.AND P5, PT, R29, R29, PT ;  /* 0x0000001d1d00720b */ /* 0x010fe40003fa8000 */
[----:B------:R-:W-:Y:S02]  /*0770*/  @!P4 SEL R37, R37, R41, P1 ;  /* 0x000000292525c207 */ /* 0x000fe40000800000 */
[----:B------:R-:W-:Y:S02]  /*0780*/  FSETP.NAN.AND P1, PT, R28, R28, PT ;  /* 0x0000001c1c00720b */ /* 0x000fe40003f28000 */
[----:B------:R-:W-:Y:S02]  /*0790*/  SEL R6, RZ, 0x1, !P4 ;  /* 0x00000001ff067807 */ /* 0x000fe40006000000 */
[----:B------:R-:W-:-:S05]  /*07a0*/  FSETP.GEU.AND P4, PT, R37, R29, PT ;  /* 0x0000001d2500720b */ /* 0x000fca0003f8e000 */
[----:B------:R-:W-:Y:S02]  /*07b0*/  @!P5 SEL R29, R29, R37, !P4 ;  /* 0x000000251d1dd207 */ /* 0x000fe40006000000 */
[----:B------:R-:W-:Y:S02]  /*07c0*/  FSETP.GEU.AND P5, PT, R36, R28, PT ;  /* 0x0000001c2400720b */ /* 0x000fe40003fae000 */
[----:B------:R-:W-:Y:S02]  /*07d0*/  SEL R7, RZ, 0x1, !P2 ;  /* 0x00000001ff077807 */ /* 0x000fe40005000000 */
[----:B------:R-:W-:Y:S02]  /*07e0*/  @!P1 SEL R28, R28, R36, !P5 ;  /* 0x000000241c1c9207 */ /* 0x000fe40006800000 */
[----:B------:R-:W-:Y:S02]  /*07f0*/  PRMT R40, R18, 0x3340, R19 ;  /* 0x0000334012287816 */ /* 0x000fe40000000013 */
[----:B------:R-:W-:-:S02]  /*0800*/  SEL R18, R5, 0x2, P3 ;  /* 0x0000000205127807 */ /* 0x000fc40001800000 */
[----:B------:R-:W-:Y:S02]  /*0810*/  SEL R5, R6, 0x2, P4 ;  /* 0x0000000206057807 */ /* 0x000fe40002000000 */
[----:B------:R-:W-:Y:S02]  /*0820*/  SEL R7, R7, 0x2, P5 ;  /* 0x0000000207077807 */ /* 0x000fe40002800000 */
[----:B------:R-:W-:Y:S02]  /*0830*/  FSETP.GEU.AND P1, PT, R28, R32, PT ;  /* 0x000000201c00720b */ /* 0x000fe40003f2e000 */
[----:B------:R-:W-:Y:S02]  /*0840*/  FSETP.GEU.AND P2, PT, R29, R33, PT ;  /* 0x000000211d00720b */ /* 0x000fe40003f4e000 */
[----:B------:R-:W-:Y:S02]  /*0850*/  SEL R36, R7, 0x3, P1 ;  /* 0x0000000307247807 */ /* 0x000fe40000800000 */
[----:B------:R-:W-:-:S02]  /*0860*/  SEL R5, R5, 0x3, P2 ;  /* 0x0000000305057807 */ /* 0x000fc40001000000 */
[----:B------:R-:W-:Y:S02]  /*0870*/  SEL R37, R4, 0x3, P0 ;  /* 0x0000000304257807 */ /* 0x000fe40000000000 */
[----:B------:R-:W-:Y:S01]  /*0880*/  PRMT R36, R36, 0x3340, R5 ;  /* 0x0000334024247816 */ /* 0x000fe20000000005 */
[----:B---3--:R-:W-:-:S06]  /*0890*/  IMAD.WIDE R4, R17, 0x4, R20 ;  /* 0x0000000411047825 */ /* 0x008fcc00078e0214 */
[----:B------:R-:W2:Y:S01]  /*08a0*/  LDG.E.EL.128 R4, desc[UR6][R4.64] ;  /* 0x0000000604047981 */ /* 0x000ea2000c2e1d00 */
[----:B------:R-:W-:Y:S02]  /*08b0*/  FSETP.NAN.AND P0, PT, R32, R32, PT ;  /* 0x000000202000720b */ /* 0x000fe40003f08000 */
[----:B------:R-:W-:-:S11]  /*08c0*/  FSETP.NAN.AND P4, PT, R33, R33, PT ;  /* 0x000000212100720b */ /* 0x000fd60003f88000 */
[----:B------:R-:W-:Y:S02]  /*08d0*/  @!P0 FSEL R32, R32, R28, !P1 ;  /* 0x0000001c20208208 */ /* 0x000fe40004800000 */
[----:B------:R-:W-:Y:S01]  /*08e0*/  @!P4 FSEL R33, R33, R29, !P2 ;  /* 0x0000001d2121c208 */ /* 0x000fe20005000000 */
[----:B-----5:R-:W-:Y:S01]  /*08f0*/  FADD R13, -R13, R9 ;  /* 0x000000090d0d7221 */ /* 0x020fe20000000100 */
[----:B------:R-:W-:-:S03]  /*0900*/  FADD R12, -R12, R8 ;  /* 0x000000080c0c7221 */ /* 0x000fc60000000100 */
[----:B------:R-:W-:Y:S01]  /*0910*/  FADD R33, -R25, R33 ;  /* 0x0000002119217221 */ /* 0x000fe20000000100 */
[----:B------:R-:W-:Y:S01]  /*0920*/  IMAD.MOV.U32 R25, RZ, RZ, 0x3e800000 ;  /* 0x3e800000ff197424 */ /* 0x000fe200078e00ff */
[----:B------:R-:W-:-:S04]  /*0930*/  SEL R18, R18, 0x3, P6 ;  /* 0x0000000312127807 */ /* 0x000fc80003000000 */
[----:B------:R-:W-:Y:S01]  /*0940*/  PRMT R37, R37, 0x3340, R18 ;  /* 0x0000334025257816 */ /* 0x000fe20000000012 */
[----:B------:R-:W-:Y:S01]  /*0950*/  FADD R14, -R14, R10 ;  /* 0x0000000a0e0e7221 */ /* 0x000fe20000000100 */
[----:B------:R-:W-:Y:S01]  /*0960*/  FADD R15, -R15, R11 ;  /* 0x0000000b0f0f7221 */ /* 0x000fe20000000100 */
[----:B--2---:R-:W-:Y:S01]  /*0970*/  FADD R9, R4, 9.9999997473787516356e-06 ;  /* 0x3727c5ac04097421 */ /* 0x004fe20000000000 */
[----:B------:R-:W-:-:S05]  /*0980*/  FADD R8, R5, 9.9999997473787516356e-06 ;  /* 0x3727c5ac05087421 */ /* 0x000fca0000000000 */
[----:B------:R-:W2:Y:S01]  /*0990*/  MUFU.SQRT R9, R9 ;  /* 0x0000000900097308 */ /* 0x000ea20000002000 */
[----:B------:R-:W-:Y:S01]  /*09a0*/  FADD R6, R6, 9.9999997473787516356e-06 ;  /* 0x3727c5ac06067421 */ /* 0x000fe20000000000 */
[----:B------:R-:W-:-:S06]  /*09b0*/  FADD R7, R7, 9.9999997473787516356e-06 ;  /* 0x3727c5ac07077421 */ /* 0x000fcc0000000000 */
[----:B------:R-:W3:Y:S01]  /*09c0*/  MUFU.SQRT R8, R8 ;  /* 0x0000000800087308 */ /* 0x000ee20000002000 */
[----:B--2---:R-:W-:-:S07]  /*09d0*/  FSETP.GT.AND P1, PT, R9, 8.50705917302346158658e+37, PT ;  /* 0x7e8000000900780b */ /* 0x004fce0003f24000 */
[----:B------:R2:W4:Y:S08]  /*09e0*/  MUFU.SQRT R4, R6 ;  /* 0x0000000600047308 */ /* 0x0005300000002000 */
[----:B------:R-:W5:Y:S01]  /*09f0*/  MUFU.SQRT R5, R7 ;  /* 0x0000000700057308 */ /* 0x000f620000002000 */
[----:B---3--:R-:W-:Y:S02]  /*0a00*/  FSETP.GT.AND P4, PT, R8, 8.50705917302346158658e+37, PT ;  /* 0x7e8000000800780b */ /* 0x008fe40003f84000 */
[----:B------:R-:W-:-:S02]  /*0a10*/  FSETP.GEU.AND P3, PT, R9, 1.175494350822287508e-38, PT ;  /* 0x008000000900780b */ /* 0x000fc40003f6e000 */
[----:B------:R-:W-:Y:S01]  /*0a20*/  FSETP.GEU.AND P5, PT, R8, 1.175494350822287508e-38, PT ;  /* 0x008000000800780b */ /* 0x000fe20003fae000 */
[----:B------:R-:W-:Y:S01]  /*0a30*/  @P1 FMUL R9, R9, 0.25 ;  /* 0x3e80000009091820 */ /* 0x000fe20000400000 */
[----:B--2---:R-:W-:Y:S02]  /*0a40*/  FSEL R6, R25, 1, P1 ;  /* 0x3f80000019067808 */ /* 0x004fe40000800000 */
[C---:B----4-:R-:W-:Y:S02]  /*0a50*/  FSETP.GT.AND P6, PT, R4.reuse, 8.50705917302346158658e+37, PT ;  /* 0x7e8000000400780b */ /* 0x050fe40003fc4000 */
[----:B------:R-:W-:Y:S02]  /*0a60*/  FSETP.GEU.AND P0, PT, R4, 1.175494350822287508e-38, PT ;  /* 0x008000000400780b */ /* 0x000fe40003f0e000 */
[C---:B-----5:R-:W-:Y:S01]  /*0a70*/  FSETP.GT.AND P1, PT, R5.reuse, 8.50705917302346158658e+37, PT ;  /* 0x7e8000000500780b */ /* 0x060fe20003f24000 */
[----:B------:R-:W-:Y:S01]  /*0a80*/  @P4 FMUL R8, R8, 0.25 ;  /* 0x3e80000008084820 */ /* 0x000fe20000400000 */
[----:B------:R-:W-:Y:S01]  /*0a90*/  FSETP.GEU.AND P2, PT, R5, 1.175494350822287508e-38, PT ;  /* 0x008000000500780b */ /* 0x000fe20003f4e000 */
[----:B------:R-:W-:-:S02]  /*0aa0*/  @!P3 FMUL R9, R9, 16777216 ;  /* 0x4b8000000909b820 */ /* 0x000fc40000400000 */
[----:B------:R-:W-:Y:S02]  /*0ab0*/  @!P5 FMUL R8, R8, 16777216 ;  /* 0x4b8000000808d820 */ /* 0x000fe40000400000 */
[----:B------:R-:W2:Y:S02]  /*0ac0*/  MUFU.RCP R19, R9 ;  /* 0x0000000900137308 */ /* 0x000ea40000001000 */
[----:B------:R-:W-:Y:S01]  /*0ad0*/  @P6 FMUL R4, R4, 0.25 ;  /* 0x3e80000004046820 */ /* 0x000fe20000400000 */
[----:B------:R-:W-:-:S03]  /*0ae0*/  FSEL R7, R25, 1, P4 ;  /* 0x3f80000019077808 */ /* 0x000fc60002000000 */
[----:B------:R-:W-:Y:S02]  /*0af0*/  @P1 FMUL R5, R5, 0.25 ;  /* 0x3e80000005051820 */ /* 0x000fe40000400000 */
[----:B------:R-:W3:Y:S01]  /*0b00*/  MUFU.RCP R18, R8 ;  /* 0x0000000800127308 */ /* 0x000ee20000001000 */
[----:B------:R-:W-:Y:S01]  /*0b10*/  @!P0 FMUL R4, R4, 16777216 ;  /* 0x4b80000004048820 */ /* 0x000fe20000400000 */
[----:B------:R-:W-:Y:S01]  /*0b20*/  @!P2 FMUL R5, R5, 16777216 ;  /* 0x4b8000000505a820 */ /* 0x000fe20000400000 */
[----:B------:R-:W-:Y:S01]  /*0b30*/  @!P3 FMUL R6, R6, 16777216 ;  /* 0x4b8000000606b820 */ /* 0x000fe20000400000 */
[----:B------:R-:W-:-:S04]  /*0b40*/  @!P5 FMUL R7, R7, 16777216 ;  /* 0x4b8000000707d820 */ /* 0x000fc80000400000 */
[----:B------:R-:W4:Y:S01]  /*0b50*/  MUFU.RCP R29, R4 ;  /* 0x00000004001d7308 */ /* 0x000f220000001000 */
[----:B--2---:R-:W-:Y:S01]  /*0b60*/  FMUL R19, R19, R6 ;  /* 0x0000000613137220 */ /* 0x004fe20000400000 */
[----:B------:R-:W-:-:S06]  /*0b70*/  FSEL R6, R25, 1, P6 ;  /* 0x3f80000019067808 */ /* 0x000fcc0003000000 */
[----:B------:R-:W2:Y:S01]  /*0b80*/  MUFU.RCP R28, R5 ;  /* 0x00000005001c7308 */ /* 0x000ea20000001000 */
[----:B---3--:R-:W-:Y:S01]  /*0b90*/  FMUL R18, R18, R7 ;  /* 0x0000000712127220 */ /* 0x008fe20000400000 */
[----:B------:R-:W-:Y:S01]  /*0ba0*/  FSEL R7, R25, 1, P1 ;  /* 0x3f80000019077808 */ /* 0x000fe20000800000 */
[----:B------:R-:W-:-:S04]  /*0bb0*/  @!P0 FMUL R6, R6, 16777216 ;  /* 0x4b80000006068820 */ /* 0x000fc80000400000 */
[----:B------:R-:W-:Y:S01]  /*0bc0*/  @!P2 FMUL R7, R7, 16777216 ;  /* 0x4b8000000707a820 */ /* 0x000fe20000400000 */
[----:B----4-:R-:W-:Y:S01]  /*0bd0*/  FMUL R29, R29, R6 ;  /* 0x000000061d1d7220 */ /* 0x010fe20000400000 */
[----:B-1----:R-:W-:-:S04]  /*0be0*/  IMAD.WIDE R8, R17, 0x4, R22 ;  /* 0x0000000411087825 */ /* 0x002fc800078e0216 */
[----:B--2---:R-:W-:Y:S01]  /*0bf0*/  FMUL R28, R28, R7 ;  /* 0x000000071c1c7220 */ /* 0x004fe20000400000 */
[----:B------:R-:W-:Y:S01]  /*0c00*/  IMAD.WIDE R6, R17, 0x4, R44 ;  /* 0x0000000411067825 */ /* 0x000fe200078e022c */
[----:B------:R-:W2:Y:S05]  /*0c10*/  LDG.E.EL.128 R8, desc[UR6][R8.64] ;  /* 0x0000000608087981 */ /* 0x000eaa000c2e1d00 */
[----:B------:R-:W2:Y:S01]  /*0c20*/  LDG.E.EL.128 R4, desc[UR6][R6.64] ;  /* 0x0000000606047981 */ /* 0x000ea2000c2e1d00 */
[----:B------:R-:W-:Y:S01]  /*0c30*/  FMUL R19, R19, R12 ;  /* 0x0000000c13137220 */ /* 0x000fe20000400000 */
[----:B------:R-:W-:Y:S01]  /*0c40*/  FMUL R18, R18, R13 ;  /* 0x0000000d12127220 */ /* 0x000fe20000400000 */
[----:B------:R-:W-:-:S04]  /*0c50*/  IMAD.WIDE R12, R16, 0x4, R20 ;  /* 0x00000004100c7825 */ /* 0x000fc800078e0214 */
[----:B------:R-:W-:Y:S01]  /*0c60*/  FMUL R29, R29, R14 ;  /* 0x0000000e1d1d7220 */ /* 0x000fe20000400000 */
[----:B------:R-:W-:Y:S02]  /*0c70*/  FMUL R28, R28, R15 ;  /* 0x0000000f1c1c7220 */ /* 0x000fe40000400000 */
[----:B------:R-:W3:Y:S01]  /*0c80*/  LDG.E.EL.128 R12, desc[UR6][R12.64] ;  /* 0x000000060c0c7981 */ /* 0x000ee2000c2e1d00 */
[----:B------:R-:W-:-:S04]  /*0c90*/  IMAD.WIDE R22, R16, 0x4, R22 ;  /* 0x0000000410167825 */ /* 0x000fc800078e0216 */
[----:B------:R-:W-:Y:S02]  /*0ca0*/  IMAD.WIDE R44, R16, 0x4, R44 ;  /* 0x00000004102c7825 */ /* 0x000fe400078e022c */
[----:B------:R-:W4:Y:S01]  /*0cb0*/  LDG.E.EL.128 R20, desc[UR6][R22.64] ;  /* 0x0000000616147981 */ /* 0x000f22000c2e1d00 */
[C---:B------:R-:W-:Y:S02]  /*0cc0*/  FSETP.GT.AND P4, PT, R38.reuse, R42, PT ;  /* 0x0000002a2600720b */ /* 0x040fe40003f84000 */
[----:B------:R-:W-:Y:S02]  /*0cd0*/  FSETP.NAN.AND P0, PT, R38, R38, PT ;  /* 0x000000262600720b */ /* 0x000fe40003f08000 */
[----:B------:R-:W-:-:S09]  /*0ce0*/  FSETP.NAN.AND P1, PT, R34, R34, PT ;  /* 0x000000222200720b */ /* 0x000fd20003f28000 */
[----:B------:R-:W-:Y:S02]  /*0cf0*/  @!P4 SEL R38, R38, R42, P0 ;  /* 0x0000002a2626c207 */ /* 0x000fe40000000000 */
[-C--:B------:R-:W-:Y:S02]  /*0d00*/  FSETP.NAN.AND P0, PT, R30, R30.reuse, PT ;  /* 0x0000001e1e00720b */ /* 0x080fe40003f08000 */
[----:B------:R-:W-:-:S11]  /*0d10*/  FSETP.GEU.AND P6, PT, R38, R30, PT ;  /* 0x0000001e2600720b */ /* 0x000fd60003fce000 */
[----:B------:R-:W-:-:S04]  /*0d20*/  @!P0 SEL R30, R30, R38, !P6 ;  /* 0x000000261e1e8207 */ /* 0x000fc80007000000 */
[----:B------:R-:W-:-:S04]  /*0d30*/  FSETP.GEU.AND P3, PT, R30, R34, PT ;  /* 0x000000221e00720b */ /* 0x000fc80003f6e000 */
[----:B------:R-:W-:Y:S02]  /*0d40*/  @!P1 FSEL R34, R34, R30, !P3 ;  /* 0x0000001e22229208 */ /* 0x000fe40005800000 */
[C---:B------:R-:W-:Y:S02]  /*0d50*/  FSETP.GT.AND P1, PT, R39.reuse, R43, PT ;  /* 0x0000002b2700720b */ /* 0x040fe40003f24000 */
[----:B------:R-:W-:Y:S01]  /*0d60*/  FSETP.NAN.AND P0, PT, R39, R39, PT ;  /* 0x000000272700720b */ /* 0x000fe20003f08000 */
[----:B--2---:R-:W-:Y:S01]  /*0d70*/  FFMA R4, R4, R19, R8 ;  /* 0x0000001304047223 */ /* 0x004fe20000000008 */
[----:B------:R-:W-:Y:S02]  /*0d80*/  FFMA R5, R5, R18, R9 ;  /* 0x0000001205057223 */ /* 0x000fe40000000009 */
[----:B------:R-:W4:Y:S01]  /*0d90*/  LDG.E.EL.128 R16, desc[UR6][R44.64] ;  /* 0x000000062c107981 */ /* 0x000f22000c2e1d00 */
[----:B------:R-:W-:Y:S01]  /*0da0*/  FFMA R10, R6, R29, R10 ;  /* 0x0000001d060a7223 */ /* 0x000fe2000000000a */
[----:B---3--:R-:W-:-:S06]  /*0db0*/  FADD R6, R12, 9.9999997473787516356e-06 ;  /* 0x3727c5ac0c067421 */ /* 0x008fcc0000000000 */
[----:B------:R-:W1:Y:S01]  /*0dc0*/  MUFU.SQRT R6, R6 ;  /* 0x0000000600067308 */ /* 0x000e620000002000 */
[----:B------:R-:W-:Y:S01]  /*0dd0*/  FADD R13, R13, 9.9999997473787516356e-06 ;  /* 0x3727c5ac0d0d7421 */ /* 0x000fe20000000000 */
[----:B------:R-:W-:Y:S01]  /*0de0*/  FADD R14, R14, 9.9999997473787516356e-06 ;  /* 0x3727c5ac0e0e7421 */ /* 0x000fe20000000000 */
[----:B------:R-:W-:Y:S01]  /*0df0*/  FADD R15, R15, 9.9999997473787516356e-06 ;  /* 0x3727c5ac0f0f7421 */ /* 0x000fe20000000000 */
[----:B------:R-:W-:Y:S01]  /*0e00*/  FFMA R7, R7, R28, R11 ;  /* 0x0000001c07077223 */ /* 0x000fe2000000000b */
[----:B------:R-:W-:Y:S02]  /*0e10*/  @!P1 SEL R39, R39, R43, P0 ;  /* 0x0000002b27279207 */ /* 0x000fe40000000000 */
[C---:B-1----:R-:W-:Y:S01]  /*0e20*/  FSETP.GT.AND P2, PT, R6.reuse, 8.50705917302346158658e+37, PT ;  /* 0x7e8000000600780b */ /* 0x042fe20003f44000 */
[----:B------:R-:W1:Y:S01]  /*0e30*/  MUFU.SQRT R8, R13 ;  /* 0x0000000d00087308 */ /* 0x000e620000002000 */
[----:B------:R-:W-:Y:S02]  /*0e40*/  FSETP.GEU.AND P0, PT, R6, 1.175494350822287508e-38, PT ;  /* 0x008000000600780b */ /* 0x000fe40003f0e000 */
[----:B------:R-:W-:-:S05]  /*0e50*/  FSEL R9, R25, 1, P2 ;  /* 0x3f80000019097808 */ /* 0x000fca0001000000 */
[----:B------:R2:W3:Y:S01]  /*0e60*/  MUFU.SQRT R11, R14 ;  /* 0x0000000e000b7308 */ /* 0x0004e20000002000 */
[----:B------:R-:W-:-:S03]  /*0e70*/  SEL R28, RZ, 0x1, !P4 ;  /* 0x00000001ff1c7807 */ /* 0x000fc60006000000 */
[----:B------:R-:W-:-:S04]  /*0e80*/  @P2 FMUL R6, R6, 0.25 ;  /* 0x3e80000006062820 */ /* 0x000fc80000400000 */
[----:B------:R-:W5:Y:S01]  /*0e90*/  MUFU.SQRT R12, R15 ;  /* 0x0000000f000c7308 */ /* 0x000f620000002000 */
[-C--:B------:R-:W-:Y:S02]  /*0ea0*/  FSETP.NAN.AND P2, PT, R31, R31.reuse, PT ;  /* 0x0000001f1f00720b */ /* 0x080fe40003f48000 */
[----:B------:R-:W-:Y:S01]  /*0eb0*/  SEL R28, R28, 0x2, P6 ;  /* 0x000000021c1c7807 */ /* 0x000fe20003000000 */
[----:B------:R-:W-:Y:S01]  /*0ec0*/  @!P0 FMUL R6, R6, 16777216 ;  /* 0x4b80000006068820 */ /* 0x000fe20000400000 */
[----:B-1----:R-:W-:Y:S01]  /*0ed0*/  FSETP.GT.AND P5, PT, R8, 8.50705917302346158658e+37, PT ;  /* 0x7e8000000800780b */ /* 0x002fe20003fa4000 */
[----:B------:R-:W-:Y:S01]  /*0ee0*/  @!P0 FMUL R9, R9, 16777216 ;  /* 0x4b80000009098820 */ /* 0x000fe20000400000 */
[----:B------:R-:W-:Y:S02]  /*0ef0*/  FSETP.GEU.AND P4, PT, R39, R31, PT ;  /* 0x0000001f2700720b */ /* 0x000fe40003f8e000 */
[----:B--2---:R-:W-:Y:S02]  /*0f00*/  SEL R14, R28, 0x3, P3 ;  /* 0x000000031c0e7807 */ /* 0x004fe40001800000 */
[----:B---3--:R-:W-:-:S02]  /*0f10*/  FSETP.GT.AND P0, PT, R11, 8.50705917302346158658e+37, PT ;  /* 0x7e8000000b00780b */ /* 0x008fc40003f04000 */
[----:B-----5:R-:W-:Y:S02]  /*0f20*/  FSETP.GT.AND P3, PT, R12, 8.50705917302346158658e+37, PT ;  /* 0x7e8000000c00780b */ /* 0x020fe40003f64000 */
[----:B------:R-:W-:Y:S02]  /*0f30*/  FSETP.GEU.AND P6, PT, R8, 1.175494350822287508e-38, PT ;  /* 0x008000000800780b */ /* 0x000fe40003fce000 */
[----:B------:R-:W-:Y:S02]  /*0f40*/  @!P2 SEL R31, R31, R39, !P4 ;  /* 0x000000271f1fa207 */ /* 0x000fe40006000000 */
[----:B------:R-:W-:Y:S02]  /*0f50*/  SEL R15, RZ, 0x1, !P1 ;  /* 0x00000001ff0f7807 */ /* 0x000fe40004800000 */
[C---:B------:R-:W-:Y:S02]  /*0f60*/  FSETP.GEU.AND P2, PT, R11.reuse, 1.175494350822287508e-38, PT ;  /* 0x008000000b00780b */ /* 0x040fe40003f4e000 */
[----:B------:R-:W-:Y:S01]  /*0f70*/  FSETP.GEU.AND P1, PT, R12, 1.175494350822287508e-38, PT ;  /* 0x008000000c00780b */ /* 0x000fe20003f2e000 */
[----:B------:R-:W-:Y:S01]  /*0f80*/  @P5 FMUL R8, R8, 0.25 ;  /* 0x3e80000008085820 */ /* 0x000fe20000400000 */
[----:B------:R-:W1:Y:S01]  /*0f90*/  MUFU.RCP R6, R6 ;  /* 0x0000000600067308 */ /* 0x000e620000001000 */
[----:B------:R-:W-:Y:S01]  /*0fa0*/  @P0 FMUL R11, R11, 0.25 ;  /* 0x3e8000000b0b0820 */ /* 0x000fe20000400000 */
[----:B------:R-:W-:Y:S01]  /*0fb0*/  @P3 FMUL R12, R12, 0.25 ;  /* 0x3e8000000c0c3820 */ /* 0x000fe20000400000 */
[----:B------:R-:W-:Y:S01]  /*0fc0*/  @!P6 FMUL R8, R8, 16777216 ;  /* 0x4b8000000808e820 */ /* 0x000fe20000400000 */
[----:B------:R-:W-:-:S02]  /*0fd0*/  FSEL R13, R25, 1, P5 ;  /* 0x3f800000190d7808 */ /* 0x000fc40002800000 */
[----:B------:R-:W-:-:S03]  /*0fe0*/  FSETP.NAN.AND P5, PT, R35, R35, PT ;  /* 0x000000232300720b */ /* 0x000fc60003fa8000 */
[----:B------:R-:W-:Y:S02]  /*0ff0*/  @!P2 FMUL R11, R11, 16777216 ;  /* 0x4b8000000b0ba820 */ /* 0x000fe40000400000 */
[----:B------:R-:W-:Y:S01]  /*1000*/  @!P1 FMUL R12, R12, 16777216 ;  /* 0x4b8000000c0c9820 */ /* 0x000fe20000400000 */
[----:B------:R-:W2:Y:S01]  /*1010*/  MUFU.RCP R8, R8 ;  /* 0x0000000800087308 */ /* 0x000ea20000001000 */
[----:B------:R-:W3:Y:S01]  /*1020*/  S2UR UR5, SR_CgaCtaId ;  /* 0x00000000000579c3 */ /* 0x000ee20000008800 */
[----:B------:R-:W-:Y:S01]  /*1030*/  SEL R15, R15, 0x2, P4 ;  /* 0x000000020f0f7807 */ /* 0x000fe20002000000 */
[----:B-1----:R-:W-:-:S05]  /*1040*/  FMUL R9, R6, R9 ;  /* 0x0000000906097220 */ /* 0x002fca0000400000 */
[----:B------:R-:W1:Y:S01]  /*1050*/  MUFU.RCP R11, R11 ;  /* 0x0000000b000b7308 */ /* 0x000e620000001000 */
[----:B------:R-:W-:-:S07]  /*1060*/  FSEL R6, R25, 1, P0 ;  /* 0x3f80000019067808 */ /* 0x000fce0000000000 */
[----:B------:R-:W5:Y:S01]  /*1070*/  MUFU.RCP R12, R12 ;  /* 0x0000000c000c7308 */ /* 0x000f620000001000 */
[----:B------:R-:W-:Y:S02]  /*1080*/  FSETP.GEU.AND P4, PT, R31, R35, PT ;  /* 0x000000231f00720b */ /* 0x000fe40003f8e000 */
[----:B------:R-:W-:Y:S01]  /*1090*/  FSEL R25, R25, 1, P3 ;  /* 0x3f80000019197808 */ /* 0x000fe20001800000 */
[----:B------:R-:W-:Y:S01]  /*10a0*/  @!P6 FMUL R13, R13, 16777216 ;  /* 0x4b8000000d0de820 */ /* 0x000fe20000400000 */
[----:B------:R-:W-:Y:S01]  /*10b0*/  @!P5 FSEL R35, R35, R31, !P4 ;  /* 0x0000001f2323d208 */ /* 0x000fe20006000000 */
[----:B------:R-:W-:Y:S02]  /*10c0*/  @!P2 FMUL R6, R6, 16777216 ;  /* 0x4b8000000606a820 */ /* 0x000fe40000400000 */
[----:B------:R-:W-:Y:S01]  /*10d0*/  @!P1 FMUL R25, R25, 16777216 ;  /* 0x4b80000019199820 */ /* 0x000fe20000400000 */
[----:B--2---:R-:W-:Y:S01]  /*10e0*/  FMUL R8, R8, R13 ;  /* 0x0000000d08087220 */ /* 0x004fe20000400000 */
[----:B------:R-:W-:Y:S01]  /*10f0*/  FADD R24, -R24, R32 ;  /* 0x0000002018187221 */ /* 0x000fe20000000100 */
[----:B------:R-:W-:Y:S01]  /*1100*/  FADD R26, -R26, R34 ;  /* 0x000000221a1a7221 */ /* 0x000fe20000000100 */
[----:B------:R-:W-:Y:S01]  /*1110*/  FADD R27, -R27, R35 ;  /* 0x000000231b1b7221 */ /* 0x000fe20000000100 */
[----:B-1----:R-:W-:Y:S01]  /*1120*/  FMUL R11, R11, R6 ;  /* 0x000000060b0b7220 */ /* 0x002fe20000400000 */
[----:B-----5:R-:W-:Y:S01]  /*1130*/  FMUL R12, R12, R25 ;  /* 0x000000190c0c7220 */ /* 0x020fe20000400000 */
[----:B------:R-:W-:Y:S01]  /*1140*/  FMUL R8, R8, R33 ;  /* 0x0000002108087220 */ /* 0x000fe20000400000 */
[----:B------:R-:W-:Y:S01]  /*1150*/  FMUL R9, R9, R24 ;  /* 0x0000001809097220 */ /* 0x000fe20000400000 */
[----:B------:R-:W-:Y:S01]  /*1160*/  FMUL R11, R11, R26 ;  /* 0x0000001a0b0b7220 */ /* 0x000fe20000400000 */
[----:B------:R-:W-:Y:S01]  /*1170*/  FMUL R12, R12, R27 ;  /* 0x0000001b0c0c7220 */ /* 0x000fe20000400000 */
[----:B------:R-:W-:Y:S01]  /*1180*/  LOP3.LUT R6, R3, R2, RZ, 0xfc, !PT ;  /* 0x0000000203067212 */ /* 0x000fe200078efcff */
[----:B------:R-:W-:Y:S01]  /*1190*/  UMOV UR4, 0x400 ;  /* 0x0000040000047882 */ /* 0x000fe20000000000 */
[----:B------:R-:W-:-:S02]  /*11a0*/  FSETP.GEU.AND P6, PT, R7, RZ, PT ;  /* 0x000000ff0700720b */ /* 0x000fc40003fce000 */
[----:B------:R-:W-:Y:S01]  /*11b0*/  SEL R15, R15, 0x3, P4 ;  /* 0x000000030f0f7807 */ /* 0x000fe20002000000 */
[----:B---3--:R-:W-:Y:S01]  /*11c0*/  UPRMT UR4, UR5, 0x654, UR4 ;  /* 0x0000065405047896 */ /* 0x008fe20008000004 */
[----:B------:R-:W-:Y:S02]  /*11d0*/  SEL R7, R7, RZ, P6 ;  /* 0x000000ff07077207 */ /* 0x000fe40003000000 */
[----:B------:R-:W-:Y:S02]  /*11e0*/  PRMT R15, R14, 0x3340, R15 ;  /* 0x000033400e0f7816 */ /* 0x000fe4000000000f */
[----:B------:R-:W-:Y:S02]  /*11f0*/  FSETP.GEU.AND P1, PT, R5, RZ, PT ;  /* 0x000000ff0500720b */ /* 0x000fe40003f2e000 */
[----:B------:R-:W-:Y:S02]  /*1200*/  FSETP.GEU.AND P2, PT, R4, RZ, PT ;  /* 0x000000ff0400720b */ /* 0x000fe40003f4e000 */
[----:B------:R-:W-:-:S02]  /*1210*/  PRMT R14, R40, 0x5410, R37 ;  /* 0x00005410280e7816 */ /* 0x000fc40000000025 */
[----:B------:R-:W-:Y:S02]  /*1220*/  PRMT R15, R36, 0x5410, R15 ;  /* 0x00005410240f7816 */ /* 0x000fe4000000000f */
[----:B------:R-:W-:Y:S02]  /*1230*/  SEL R5, R5, RZ, P1 ;  /* 0x000000ff05057207 */ /* 0x000fe40000800000 */
[----:B------:R-:W-:Y:S01]  /*1240*/  SEL R4, R4, RZ, P2 ;  /* 0x000000ff04047207 */ /* 0x000fe20001000000 */
[----:B------:R-:W-:-:S05]  /*1250*/  IMAD.SHL.U32 R0, R0, 0x4, RZ ;  /* 0x0000000400007824 */ /* 0x000fca00078e00ff */
[----:B------:R-:W-:-:S04]  /*1260*/  LOP3.LUT R0, R0, 0x1fc, RZ, 0xc0, !PT ;  /* 0x000001fc00007812 */ /* 0x000fc800078ec0ff */
[----:B------:R-:W-:Y:S02]  /*1270*/  LEA R28, R0, UR4, 0x2 ;  /* 0x00000004001c7c11 */ /* 0x000fe4000f8e10ff */
[----:B------:R-:W-:Y:S02]  /*1280*/  LOP3.LUT R13, R3, R0, RZ, 0xfc, !PT ;  /* 0x00000000030d7212 */ /* 0x000fe400078efcff */
[----:B------:R-:W-:Y:S01]  /*1290*/  SHF.R.S32.HI R0, RZ, 0x1f, R3 ;  /* 0x0000001fff007819 */ /* 0x000fe20000011403 */
[----:B----4-:R-:W-:Y:S01]  /*12a0*/  FFMA R17, R17, R8, R21 ;  /* 0x0000000811117223 */ /* 0x010fe20000000015 */
[----:B------:R-:W-:Y:S01]  /*12b0*/  FFMA R16, R16, R9, R20 ;  /* 0x0000000910107223 */ /* 0x000fe20000000014 */
[----:B------:R-:W-:Y:S01]  /*12c0*/  FFMA R18, R18, R11, R22 ;  /* 0x0000000b12127223 */ /* 0x000fe20000000016 */
[----:B------:R-:W-:Y:S01]  /*12d0*/  IADD3 R8, P0, R6, UR8, RZ ;  /* 0x0000000806087c10 */ /* 0x000fe2000ff1e0ff */
[----:B------:R-:W-:Y:S01]  /*12e0*/  FFMA R19, R19, R12, R23 ;  /* 0x0000000c13137223 */ /* 0x000fe20000000017 */
[----:B------:R-:W-:-:S02]  /*12f0*/  FSETP.GEU.AND P4, PT, R17, RZ, PT ;  /* 0x000000ff1100720b */ /* 0x000fc40003f8e000 */
[----:B------:R-:W-:Y:S02]  /*1300*/  LEA.HI.X.SX32 R9, R6, UR9, 0x1, P0 ;  /* 0x0000000906097c11 */ /* 0x000fe400080f0eff */
[----:B------:R-:W-:Y:S02]  /*1310*/  FSETP.GEU.AND P0, PT, R10, RZ, PT ;  /* 0x000000ff0a00720b */ /* 0x000fe40003f0e000 */
[----:B------:R-:W-:Y:S02]  /*1320*/  FSETP.GEU.AND P3, PT, R18, RZ, PT ;  /* 0x000000ff1200720b */ /* 0x000fe40003f6e000 */
[----:B------:R-:W-:Y:S02]  /*1330*/  FSETP.GEU.AND P5, PT, R16, RZ, PT ;  /* 0x000000ff1000720b */ /* 0x000fe40003fae000 */
[----:B------:R-:W-:Y:S02]  /*1340*/  FSETP.GEU.AND P6, PT, R19, RZ, PT ;  /* 0x000000ff1300720b */ /* 0x000fe40003fce000 */
[----:B------:R-:W-:-:S02]  /*1350*/  LEA R12, R2, UR4, 0x2 ;  /* 0x00000004020c7c11 */ /* 0x000fc4000f8e10ff */
[----:B------:R-:W-:Y:S01]  /*1360*/  SEL R17, R17, RZ, P4 ;  /* 0x000000ff11117207 */ /* 0x000fe20002000000 */
[----:B------:R-:W-:Y:S01]  /*1370*/  STG.E.64 desc[UR6][R8.64], R14 ;  /* 0x0000000e08007986 */ /* 0x000fe2000c101b06 */
[----:B------:R-:W-:Y:S01]  /*1380*/  SEL R6, R10, RZ, P0 ;  /* 0x000000ff0a067207 */ /* 0x000fe20000000000 */
[----:B------:R-:W-:Y:S01]  /*1390*/  ULDC.64 UR4, c[0x0][0x240] ;  /* 0x0000900000047ab9 */ /* 0x000fe20000000a00 */
[----:B------:R-:W-:Y:S01]  /*13a0*/  SEL R18, R18, RZ, P3 ;  /* 0x000000ff12127207 */ /* 0x000fe20001800000 */
[----:B------:R-:W1:Y:S01]  /*13b0*/  LDC.64 R10, c[0x0][0x240] ;  /* 0x00009000ff0a7b82 */ /* 0x000e620000000a00 */
[----:B------:R-:W-:Y:S02]  /*13c0*/  SEL R16, R16, RZ, P5 ;  /* 0x000000ff10107207 */ /* 0x000fe40002800000 */
[----:B------:R-:W-:Y:S01]  /*13d0*/  SEL R19, R19, RZ, P6 ;  /* 0x000000ff13137207 */ /* 0x000fe20003000000 */
[----:B------:R2:W-:Y:S04]  /*13e0*/  STS.128 [R12], R4 ;  /* 0x000000040c007388 */ /* 0x0005e80000000c00 */
[----:B------:R-:W-:Y:S01]  /*13f0*/  STS.128 [R12+0x10], R16 ;  /* 0x000010100c007388 */ /* 0x000fe20000000c00 */
[----:B------:R-:W-:Y:S06]  /*1400*/  BAR.SYNC.DEFER_BLOCKING 0x0 ;  /* 0x0000000000007b1d */ /* 0x000fec0000010000 */
[----:B------:R-:W3:Y:S04]  /*1410*/  LDS.128 R20, [R28] ;  /* 0x000000001c147984 */ /* 0x000ee80000000c00 */
[----:B------:R-:W4:Y:S01]  /*1420*/  LDS.128 R24, [R28+0x800] ;  /* 0x000800001c187984 */ /* 0x000f220000000c00 */
[C---:B--2---:R-:W-:Y:S01]  /*1430*/  LEA R4, P0, R13.reuse, UR4, 0x2 ;  /* 0x000000040d047c11 */ /* 0x044fe2000f8010ff */
[----:B-1----:R-:W-:-:S03]  /*1440*/  IMAD.WIDE R2, R13, 0x4, R10 ;  /* 0x000000040d027825 */ /* 0x002fc600078e020a */
[----:B------:R-:W-:Y:S02]  /*1450*/  LEA.HI.X R5, R13, UR5, R0, 0x2, P0 ;  /* 0x000000050d057c11 */ /* 0x000fe400080f1400 */
[----:B---3--:R-:W-:Y:S04]  /*1460*/  STG.E.128 desc[UR6][R2.64], R20 ;  /* 0x0000001402007986 */ /* 0x008fe8000c101d06 */
[----:B----4-:R-:W-:Y:S01]  /*1470*/  STG.E.128 desc[UR6][R4.64+0x800], R24 ;  /* 0x0008001804007986 */ /* 0x010fe2000c101d06 */
[----:B------:R-:W-:Y:S05]  /*1480*/  EXIT ;  /* 0x000000000000794d */ /* 0x000fea0003800000 */
.L_x_0:
[----:B------:R-:W-:-:S00]  /*1490*/  BRA `(.L_x_0) ;  /* 0xfffffffc00fc7947 */ /* 0x000fc0000383ffff */
[----:B------:R-:W-:-:S00]  /*14a0*/  NOP ;  /* 0x0000000000007918 */ /* 0x000fc00000000000 */
        /* <DEDUP_REMOVED lines=13> */
.L_x_1:


//--------------------- .nv.global.init           --------------------------
	.section	.nv.global.init,"aw",@progbits
.nv.global.init:
	.type		_$_str,@object
	.size		_$_str,(_$_str_$_2 - _$_str)
_$_str:
        /*0000*/ 	.byte	0x5f, 0x5f, 0x43, 0x55, 0x44, 0x41, 0x5f, 0x46, 0x54, 0x5a, 0x00
	.type		_$_str_$_2,@object
	.size		_$_str_$_2,(.L_1 - _$_str_$_2)
_$_str_$_2:
        /*000b*/ 	.byte	0x5f, 0x5f, 0x43, 0x55, 0x44, 0x41, 0x5f, 0x50, 0x52, 0x45, 0x43, 0x5f, 0x53, 0x51, 0x52, 0x54
        /*001b*/ 	.byte	0x00
.L_1:


//--------------------- .nv.shared.triton_poi_fused__native_batch_norm_legit_no_training_max_pool2d_with_indices_relu_7 --------------------------
	.section	.nv.shared.triton_poi_fused__native_batch_norm_legit_no_training_max_pool2d_with_indices_relu_7,"aw",@nobits
	.sectionflags	@""
	.align	16
	.zero		1024


//--------------------- .nv.constant0.triton_poi_fused__native_batch_norm_legit_no_training_max_pool2d_with_indices_relu_7 --------------------------
	.section	.nv.constant0.triton_poi_fused__native_batch_norm_legit_no_training_max_pool2d_with_indices_relu_7,"a",@progbits
	.sectionflags	@""
	.align	4
.nv.constant0.triton_poi_fused__native_batch_norm_legit_no_training_max_pool2d_with_indices_relu_7:
	.zero		588
